//
// Generated by NVIDIA NVVM Compiler
//
// Compiler Build ID: CL-36424714
// Cuda compilation tools, release 13.0, V13.0.88
// Based on NVVM 20.0.0
//

.version 9.0
.target sm_100
.address_size 64

	// .globl	_Z11computeRaysv
.extern .func  (.param .b32 func_retval0) vprintf
(
	.param .b64 vprintf_param_0,
	.param .b64 vprintf_param_1
)
;
.global .align 1 .b8 $str[22] = {72, 101, 108, 108, 111, 32, 102, 114, 111, 109, 32, 109, 121, 32, 107, 101, 114, 110, 101, 108, 10};

.visible .entry _Z11computeRaysv()
{
	.reg .b32 	%r<3>;
	.reg .b64 	%rd<3>;

	mov.u64 	%rd1, $str;
	cvta.global.u64 	%rd2, %rd1;
	{ // callseq 0, 0
	.param .b64 param0;
	st.param.b64 	[param0], %rd2;
	.param .b64 param1;
	st.param.b64 	[param1], 0;
	.param .b32 retval0;
	call.uni (retval0), 
	vprintf, 
	(
	param0, 
	param1
	);
	ld.param.b32 	%r1, [retval0];
	} // callseq 0
	ret;

}


// ===== COMPILED SASS (sm_100) =====

	.target	sm_100

	.elftype	@"ET_EXEC"


//--------------------- .note.nv.tkinfo           --------------------------
	.section	.note.nv.tkinfo,"",@"SHT_NOTE"
	.sectionflags	@"SHF_NOTE_NV_TKINFO"
	.tkinfo
        /*0018*/ 	.word	0x00000002
        /*0030*/ 	.string	""
        /*0030*/ 	.string	"ptxas"
        /*0030*/ 	.string	"Cuda compilation tools, release 13.0, V13.0.88"
        /*0030*/ 	.string	"Build cuda_13.0.r13.0/compiler.36424714_0"
        /*0030*/ 	.string	"-arch sm_100 -m 64 "



//--------------------- .note.nv.cuinfo           --------------------------
	.section	.note.nv.cuinfo,"",@"SHT_NOTE"
	.sectionflags	@"SHF_NOTE_NV_CUINFO"
        /*0018*/ 	.short	0x0002
        /*001a*/ 	.short	0x0064
        /*001c*/ 	.short	0x0082
	.zero		2


//--------------------- .nv.info                  --------------------------
	.section	.nv.info,"",@"SHT_CUDA_INFO"
	.align	4


	//----- nvinfo : EIATTR_REGCOUNT
	.align		4
        /*0000*/ 	.byte	0x04, 0x2f
        /*0002*/ 	.short	(.L_2 - .L_1)
	.align		4
.L_1:
        /*0004*/ 	.word	index@(_Z11computeRaysv)
        /*0008*/ 	.word	0x00000018


	//----- nvinfo : EIATTR_FRAME_SIZE
	.align		4
.L_2:
        /*000c*/ 	.byte	0x04, 0x11
        /*000e*/ 	.short	(.L_4 - .L_3)
	.align		4
.L_3:
        /*0010*/ 	.word	index@(_Z11computeRaysv)
        /*0014*/ 	.word	0x00000000


	//----- nvinfo : EIATTR_MIN_STACK_SIZE
	.align		4
.L_4:
        /*0018*/ 	.byte	0x04, 0x12
        /*001a*/ 	.short	(.L_6 - .L_5)
	.align		4
.L_5:
        /*001c*/ 	.word	index@(_Z11computeRaysv)
        /*0020*/ 	.word	0x00000000
.L_6:


//--------------------- .nv.compat                --------------------------
	.section	.nv.compat,"",@"SHT_CUDA_COMPAT_INFO"
	.align	4
        /*0000*/ 	.byte	0x02, 0x09, 0x00, 0x00, 0x02, 0x02, 0x01, 0x00, 0x02, 0x05, 0x05, 0x00, 0x03, 0x07, 0x01, 0x01
        /*0010*/ 	.byte	0x02, 0x03, 0x00, 0x00, 0x02, 0x06, 0x01, 0x00, 0x04, 0x0b, 0x08, 0x00, 0x09, 0x00, 0x00, 0x00
        /*0020*/ 	.byte	0x00, 0x00, 0x00, 0x00


//--------------------- .nv.info._Z11computeRaysv --------------------------
	.section	.nv.info._Z11computeRaysv,"",@"SHT_CUDA_INFO"
	.sectionflags	@""
	.align	4


	//----- nvinfo : EIATTR_CUDA_API_VERSION
	.align		4
        /*0000*/ 	.byte	0x04, 0x37
        /*0002*/ 	.short	(.L_8 - .L_7)
.L_7:
        /*0004*/ 	.word	0x00000082


	//----- nvinfo : EIATTR_SPARSE_MMA_MASK
	.align		4
.L_8:
        /*0008*/ 	.byte	0x03, 0x50
        /*000a*/ 	.short	0x0000


	//----- nvinfo : EIATTR_MAXREG_COUNT
	.align		4
        /*000c*/ 	.byte	0x03, 0x1b
        /*000e*/ 	.short	0x00ff


	//----- nvinfo : EIATTR_EXTERNS
	.align		4
        /*0010*/ 	.byte	0x04, 0x0f
        /*0012*/ 	.short	(.L_10 - .L_9)


	//   ....[0]....
	.align		4
.L_9:
        /*0014*/ 	.word	index@(vprintf)


	//----- nvinfo : EIATTR_MERCURY_ISA_VERSION
	.align		4
.L_10:
        /*0018*/ 	.byte	0x03, 0x5f
        /*001a*/ 	.short	0x0101


	//----- nvinfo : EIATTR_VRC_CTA_INIT_COUNT
	.align		4
        /*001c*/ 	.byte	0x02, 0x4a
	.zero		1
	.zero		1


	//----- nvinfo : EIATTR_SYSCALL_OFFSETS
	.align		4
        /*0020*/ 	.byte	0x04, 0x46
        /*0022*/ 	.short	(.L_12 - .L_11)


	//   ....[0]....
.L_11:
        /*0024*/ 	.word	0x00000080


	//----- nvinfo : EIATTR_EXIT_INSTR_OFFSETS
	.align		4
.L_12:
        /*0028*/ 	.byte	0x04, 0x1c
        /*002a*/ 	.short	(.L_14 - .L_13)


	//   ....[0]....
.L_13:
        /*002c*/ 	.word	0x00000090


	//----- nvinfo : EIATTR_SW_WAR
	.align		4
.L_14:
        /*0030*/ 	.byte	0x04, 0x36
        /*0032*/ 	.short	(.L_16 - .L_15)
.L_15:
        /*0034*/ 	.word	0x00000008
.L_16:


//--------------------- .nv.callgraph             --------------------------
	.section	.nv.callgraph,"",@"SHT_CUDA_CALLGRAPH"
	.align	4
	.sectionentsize	8
	.align		4
        /*0000*/ 	.word	0x00000000
	.align		4
        /*0004*/ 	.word	0xffffffff
	.align		4
        /*0008*/ 	.word	index@(_Z11computeRaysv)
	.align		4
        /*000c*/ 	.word	index@(vprintf)
	.align		4
        /*0010*/ 	.word	0x00000000
	.align		4
        /*0014*/ 	.word	0xfffffffe
	.align		4
        /*0018*/ 	.word	0x00000000
	.align		4
        /*001c*/ 	.word	0xfffffffd
	.align		4
        /*0020*/ 	.word	0x00000000
	.align		4
        /*0024*/ 	.word	0xfffffffc


//--------------------- .nv.constant4             --------------------------
	.section	.nv.constant4,"a",@progbits
	.align	8
	.align		8
.nv.constant4:
        /*0000*/ 	.dword	vprintf
	.align		8
        /*0008*/ 	.dword	$str


//--------------------- .text._Z11computeRaysv    --------------------------
	.section	.text._Z11computeRaysv,"ax",@progbits
	.align	128
        .global         _Z11computeRaysv
        .type           _Z11computeRaysv,@function
        .size           _Z11computeRaysv,(.L_x_2 - _Z11computeRaysv)
        .other          _Z11computeRaysv,@"STO_CUDA_ENTRY STV_DEFAULT"
_Z11computeRaysv:
.text._Z11computeRaysv:
[----:B------:R-:W0:Y:S01]  /*0000*/  LDC R1, c[0x0][0x37c] ;  /* 0x0000df00ff017b82 */ /* 0x000e220000000800 */
[----:B------:R-:W-:Y:S01]  /*0010*/  MOV R0, 0x0 ;  /* 0x0000000000007802 */ /* 0x000fe20000000f00 */
[----:B------:R-:W1:Y:S01]  /*0020*/  LDCU.64 UR4, c[0x4][0x8] ;  /* 0x01000100ff0477ac */ /* 0x000e620008000a00 */
[----:B------:R-:W-:-:S05]  /*0030*/  CS2R R6, SRZ ;  /* 0x0000000000067805 */ /* 0x000fca000001ff00 */
[----:B------:R2:W3:Y:S01]  /*0040*/  LDC.64 R2, c[0x4][R0] ;  /* 0x0100000000027b82 */ /* 0x0004e20000000a00 */
[----:B-1----:R-:W-:Y:S02]  /*0050*/  IMAD.U32 R4, RZ, RZ, UR4 ;  /* 0x00000004ff047e24 */ /* 0x002fe4000f8e00ff */
[----:B--2---:R-:W-:-:S07]  /*0060*/  IMAD.U32 R5, RZ, RZ, UR5 ;  /* 0x00000005ff057e24 */ /* 0x004fce000f8e00ff */
[----:B------:R-:W-:-:S07]  /*0070*/  LEPC R20, `(.L_x_0) ;  /* 0x000000001014794e */ /* 0x000fce0000000000 */
[----:B0--3--:R-:W-:Y:S05]  /*0080*/  CALL.ABS.NOINC R2 ;  /* 0x0000000002007343 */ /* 0x009fea0003c00000 */
.L_x_0:
[----:B------:R-:W-:Y:S05]  /*0090*/  EXIT ;  /* 0x000000000000794d */ /* 0x000fea0003800000 */
.L_x_1:
[----:B------:R-:W-:-:S00]  /*00a0*/  BRA `(.L_x_1) ;  /* 0xfffffffc00fc7947 */ /* 0x000fc0000383ffff */
[----:B------:R-:W-:-:S00]  /*00b0*/  NOP ;  /* 0x0000000000007918 */ /* 0x000fc00000000000 */
        /* <DEDUP_REMOVED lines=12> */
.L_x_2:


//--------------------- .nv.global.init           --------------------------
	.section	.nv.global.init,"aw",@progbits
.nv.global.init:
	.type		$str,@object
	.size		$str,(.L_0 - $str)
$str:
        /*0000*/ 	.byte	0x48, 0x65, 0x6c, 0x6c, 0x6f, 0x20, 0x66, 0x72, 0x6f, 0x6d, 0x20, 0x6d, 0x79, 0x20, 0x6b, 0x65
        /*0010*/ 	.byte	0x72, 0x6e, 0x65, 0x6c, 0x0a, 0x00
.L_0:


//--------------------- .nv.shared.reserved.0     --------------------------
	.section	.nv.shared.reserved.0,"aw",@nobits
	.weak		__nv_reservedSMEM_offset_0_alias
	.size		__nv_reservedSMEM_offset_0_alias, 0, 64
	.other		__nv_reservedSMEM_offset_0_alias,@"STO_CUDA_RESERVED_SHARED STV_DEFAULT"
__nv_reservedSMEM_offset_0_alias:
	.zero		0
	.zero		64


//--------------------- .nv.constant0._Z11computeRaysv --------------------------
	.section	.nv.constant0._Z11computeRaysv,"a",@progbits
	.sectionflags	@""
	.align	4
.nv.constant0._Z11computeRaysv:
	.zero		896


//--------------------- SYMBOLS --------------------------

	.type		.nv.reservedSmem.offset0,@object
	.size		.nv.reservedSmem.offset0,0x4
	.type		vprintf,@function
